	.headerflags	@"EF_CUDA_TEXMODE_UNIFIED EF_CUDA_64BIT_ADDRESS EF_CUDA_SM86 EF_CUDA_VIRTUAL_SM(EF_CUDA_SM86)"
	.elftype	@"ET_EXEC"


//--------------------- .nv.info                  --------------------------
	.section	.nv.info,"",@"SHT_CUDA_INFO"
	.align	4


	//----- nvinfo : EIATTR_REGCOUNT
	.align		4
        /*0000*/ 	.byte	0x04, 0x2f
        /*0002*/ 	.short	(.L_1 - .L_0)
	.align		4
.L_0:
        /*0004*/ 	.word	index@(triton_)
        /*0008*/ 	.word	0x00000016


	//----- nvinfo : EIATTR_MIN_STACK_SIZE
	.align		4
.L_1:
        /*000c*/ 	.byte	0x04, 0x12
        /*000e*/ 	.short	(.L_3 - .L_2)
	.align		4
.L_2:
        /*0010*/ 	.word	index@(triton_)
        /*0014*/ 	.word	0x00000000


	//----- nvinfo : EIATTR_FRAME_SIZE
	.align		4
.L_3:
        /*0018*/ 	.byte	0x04, 0x11
        /*001a*/ 	.short	(.L_5 - .L_4)
	.align		4
.L_4:
        /*001c*/ 	.word	index@(triton_)
        /*0020*/ 	.word	0x00000000


	//----- nvinfo : EIATTR_MIN_STACK_SIZE
	.align		4
.L_5:
        /*0024*/ 	.byte	0x04, 0x12
        /*0026*/ 	.short	(.L_7 - .L_6)
	.align		4
.L_6:
        /*0028*/ 	.word	index@(triton_)
        /*002c*/ 	.word	0x00000000
.L_7:


//--------------------- .nv.info.triton_          --------------------------
	.section	.nv.info.triton_,"",@"SHT_CUDA_INFO"
	.sectionflags	@""
	.align	4


	//----- nvinfo : EIATTR_CUDA_API_VERSION
	.align		4
        /*0000*/ 	.byte	0x04, 0x37
        /*0002*/ 	.short	(.L_9 - .L_8)
.L_8:
        /*0004*/ 	.word	0x0000007c


	//----- nvinfo : EIATTR_SW2861232_WAR
	.align		4
.L_9:
        /*0008*/ 	.byte	0x01, 0x35
	.zero		2


	//----- nvinfo : EIATTR_PARAM_CBANK
	.align		4
        /*000c*/ 	.byte	0x04, 0x0a
        /*000e*/ 	.short	(.L_11 - .L_10)
	.align		4
.L_10:
        /*0010*/ 	.word	index@(.nv.constant0.triton_)
        /*0014*/ 	.short	0x0160
        /*0016*/ 	.short	0x0050


	//----- nvinfo : EIATTR_CBANK_PARAM_SIZE
	.align		4
.L_11:
        /*0018*/ 	.byte	0x03, 0x19
        /*001a*/ 	.short	0x0050


	//----- nvinfo : EIATTR_KPARAM_INFO
	.align		4
        /*001c*/ 	.byte	0x04, 0x17
        /*001e*/ 	.short	(.L_13 - .L_12)
.L_12:
        /*0020*/ 	.word	0x00000000
        /*0024*/ 	.short	0x0009
        /*0026*/ 	.short	0x0048
        /*0028*/ 	.byte	0x00, 0xf4, 0x21, 0x00


	//----- nvinfo : EIATTR_KPARAM_INFO
	.align		4
.L_13:
        /*002c*/ 	.byte	0x04, 0x17
        /*002e*/ 	.short	(.L_15 - .L_14)
.L_14:
        /*0030*/ 	.word	0x00000000
        /*0034*/ 	.short	0x0008
        /*0036*/ 	.short	0x0040
        /*0038*/ 	.byte	0x00, 0xf0, 0x11, 0x00


	//----- nvinfo : EIATTR_KPARAM_INFO
	.align		4
.L_15:
        /*003c*/ 	.byte	0x04, 0x17
        /*003e*/ 	.short	(.L_17 - .L_16)
.L_16:
        /*0040*/ 	.word	0x00000000
        /*0044*/ 	.short	0x0007
        /*0046*/ 	.short	0x0038
        /*0048*/ 	.byte	0x00, 0xf4, 0x21, 0x00


	//----- nvinfo : EIATTR_KPARAM_INFO
	.align		4
.L_17:
        /*004c*/ 	.byte	0x04, 0x17
        /*004e*/ 	.short	(.L_19 - .L_18)
.L_18:
        /*0050*/ 	.word	0x00000000
        /*0054*/ 	.short	0x0006
        /*0056*/ 	.short	0x0030
        /*0058*/ 	.byte	0x00, 0xf4, 0x21, 0x00


	//----- nvinfo : EIATTR_KPARAM_INFO
	.align		4
.L_19:
        /*005c*/ 	.byte	0x04, 0x17
        /*005e*/ 	.short	(.L_21 - .L_20)
.L_20:
        /*0060*/ 	.word	0x00000000
        /*0064*/ 	.short	0x0005
        /*0066*/ 	.short	0x0028
        /*0068*/ 	.byte	0x00, 0xf4, 0x21, 0x00


	//----- nvinfo : EIATTR_KPARAM_INFO
	.align		4
.L_21:
        /*006c*/ 	.byte	0x04, 0x17
        /*006e*/ 	.short	(.L_23 - .L_22)
.L_22:
        /*0070*/ 	.word	0x00000000
        /*0074*/ 	.short	0x0004
        /*0076*/ 	.short	0x0020
        /*0078*/ 	.byte	0x00, 0xf4, 0x21, 0x00


	//----- nvinfo : EIATTR_KPARAM_INFO
	.align		4
.L_23:
        /*007c*/ 	.byte	0x04, 0x17
        /*007e*/ 	.short	(.L_25 - .L_24)
.L_24:
        /*0080*/ 	.word	0x00000000
        /*0084*/ 	.short	0x0003
        /*0086*/ 	.short	0x0018
        /*0088*/ 	.byte	0x00, 0xf4, 0x21, 0x00


	//----- nvinfo : EIATTR_KPARAM_INFO
	.align		4
.L_25:
        /*008c*/ 	.byte	0x04, 0x17
        /*008e*/ 	.short	(.L_27 - .L_26)
.L_26:
        /*0090*/ 	.word	0x00000000
        /*0094*/ 	.short	0x0002
        /*0096*/ 	.short	0x0010
        /*0098*/ 	.byte	0x00, 0xf4, 0x21, 0x00


	//----- nvinfo : EIATTR_KPARAM_INFO
	.align		4
.L_27:
        /*009c*/ 	.byte	0x04, 0x17
        /*009e*/ 	.short	(.L_29 - .L_28)
.L_28:
        /*00a0*/ 	.word	0x00000000
        /*00a4*/ 	.short	0x0001
        /*00a6*/ 	.short	0x0008
        /*00a8*/ 	.byte	0x00, 0xf4, 0x21, 0x00


	//----- nvinfo : EIATTR_KPARAM_INFO
	.align		4
.L_29:
        /*00ac*/ 	.byte	0x04, 0x17
        /*00ae*/ 	.short	(.L_31 - .L_30)
.L_30:
        /*00b0*/ 	.word	0x00000000
        /*00b4*/ 	.short	0x0000
        /*00b6*/ 	.short	0x0000
        /*00b8*/ 	.byte	0x00, 0xf4, 0x21, 0x00


	//----- nvinfo : EIATTR_MAXREG_COUNT
	.align		4
.L_31:
        /*00bc*/ 	.byte	0x03, 0x1b
        /*00be*/ 	.short	0x00ff


	//----- nvinfo : EIATTR_EXIT_INSTR_OFFSETS
	.align		4
        /*00c0*/ 	.byte	0x04, 0x1c
        /*00c2*/ 	.short	(.L_33 - .L_32)


	//   ....[0]....
.L_32:
        /*00c4*/ 	.word	0x00000380


	//----- nvinfo : EIATTR_REQNTID
	.align		4
.L_33:
        /*00c8*/ 	.byte	0x04, 0x10
        /*00ca*/ 	.short	(.L_35 - .L_34)
.L_34:
        /*00cc*/ 	.word	0x00000080
        /*00d0*/ 	.word	0x00000001
        /*00d4*/ 	.word	0x00000001
.L_35:


//--------------------- .nv.callgraph             --------------------------
	.section	.nv.callgraph,"",@"SHT_CUDA_CALLGRAPH"
	.align	4
	.sectionentsize	8
	.align		4
        /*0000*/ 	.word	0x00000000
	.align		4
        /*0004*/ 	.word	0xffffffff
	.align		4
        /*0008*/ 	.word	0x00000000
	.align		4
        /*000c*/ 	.word	0xfffffffe
	.align		4
        /*0010*/ 	.word	0x00000000
	.align		4
        /*0014*/ 	.word	0xfffffffd
	.align		4
        /*0018*/ 	.word	0x00000000
	.align		4
        /*001c*/ 	.word	0xfffffffc


//--------------------- .nv.rel.action            --------------------------
	.section	.nv.rel.action,"",@"SHT_CUDA_RELOCINFO"
	.align	8
	.sectionentsize	8
        /*0000*/ 	.byte	0x73, 0x00, 0x00, 0x00, 0x00, 0x00, 0x00, 0x00, 0x00, 0x00, 0x00, 0x11, 0x25, 0x00, 0x05, 0x36


//--------------------- .nv.constant0.triton_     --------------------------
	.section	.nv.constant0.triton_,"a",@progbits
	.sectionflags	@""
	.align	4
.nv.constant0.triton_:
	.zero		432


//--------------------- .text.triton_             --------------------------
	.section	.text.triton_,"ax",@progbits
	.sectioninfo	@"SHI_REGISTERS=22"
	.align	128
        .global         triton_
        .type           triton_,@function
        .size           triton_,(.L_x_1 - triton_)
        .other          triton_,@"STO_CUDA_ENTRY STV_DEFAULT"
triton_:
.text.triton_:
[----:B------:R-:W-:Y:S02]  /*0000*/  IMAD.MOV.U32 R1, RZ, RZ, c[0x0][0x28] ;  /* 0x00000a00ff017624 */ /* 0x000fe400078e00ff */
[----:B------:R-:W0:Y:S01]  /*0010*/  S2R R0, SR_TID.X ;  /* 0x0000000000007919 */ /* 0x000e220000002100 */
[----:B------:R-:W-:Y:S01]  /*0020*/  MOV R17, 0x2 ;  /* 0x0000000200117802 */ /* 0x000fe20000000f00 */
[----:B------:R-:W-:Y:S02]  /*0030*/  ULDC.64 UR4, c[0x0][0x118] ;  /* 0x0000460000047ab9 */ /* 0x000fe40000000a00 */
[----:B------:R-:W1:Y:S01]  /*0040*/  S2R R3, SR_CTAID.X ;  /* 0x0000000000037919 */ /* 0x000e620000002500 */
[----:B0-----:R-:W-:-:S05]  /*0050*/  LOP3.LUT R0, R0, 0x7f, RZ, 0xc0, !PT ;  /* 0x0000007f00007812 */ /* 0x001fca00078ec0ff */
[----:B-1----:R-:W-:-:S04]  /*0060*/  IMAD R0, R3, 0x80, R0 ;  /* 0x0000008003007824 */ /* 0x002fc800078e0200 */
[----:B------:R-:W-:-:S05]  /*0070*/  IMAD.HI R2, R0, 0x2aaaaaab, RZ ;  /* 0x2aaaaaab00027827 */ /* 0x000fca00078e02ff */
[----:B------:R-:W-:-:S04]  /*0080*/  SHF.R.U32.HI R3, RZ, 0x1f, R2 ;  /* 0x0000001fff037819 */ /* 0x000fc80000011602 */
[----:B------:R-:W-:-:S05]  /*0090*/  LEA.HI.SX32 R7, R2, R3, 0x17 ;  /* 0x0000000302077211 */ /* 0x000fca00078fbaff */
[----:B------:R-:W-:-:S04]  /*00a0*/  IMAD.WIDE R2, R7, R17, c[0x0][0x180] ;  /* 0x0000600007027625 */ /* 0x000fc800078e0211 */
[CC--:B------:R-:W-:Y:S01]  /*00b0*/  IMAD.WIDE R4, R7.reuse, R17.reuse, c[0x0][0x188] ;  /* 0x0000620007047625 */ /* 0x0c0fe200078e0211 */
[----:B------:R0:W2:Y:S04]  /*00c0*/  LDG.E.EL.U16 R15, [R2.64] ;  /* 0x00000004020f7981 */ /* 0x0000a8000c2e1500 */
[----:B------:R1:W3:Y:S01]  /*00d0*/  LDG.E.EL.U16 R16, [R4.64] ;  /* 0x0000000404107981 */ /* 0x0002e2000c2e1500 */
[----:B------:R-:W-:Y:S02]  /*00e0*/  IMAD R12, R7, -0xc00, R0 ;  /* 0xfffff400070c7824 */ /* 0x000fe400078e0200 */
[----:B------:R-:W-:Y:S02]  /*00f0*/  IMAD.MOV.U32 R19, RZ, RZ, 0x4 ;  /* 0x00000004ff137424 */ /* 0x000fe400078e00ff */
[C---:B------:R-:W-:Y:S01]  /*0100*/  IMAD.WIDE R10, R12.reuse, R17, c[0x0][0x190] ;  /* 0x000064000c0a7625 */ /* 0x040fe200078e0211 */
[----:B------:R-:W-:-:S03]  /*0110*/  IADD3 R14, R12, 0x3c00, RZ ;  /* 0x00003c000c0e7810 */ /* 0x000fc60007ffe0ff */
[----:B------:R-:W-:Y:S02]  /*0120*/  IMAD.WIDE R8, R0, R19, c[0x0][0x178] ;  /* 0x00005e0000087625 */ /* 0x000fe400078e0213 */
[----:B------:R-:W4:Y:S02]  /*0130*/  LDG.E.EL.U16 R10, [R10.64] ;  /* 0x000000040a0a7981 */ /* 0x000f24000c2e1500 */
[-C--:B------:R-:W-:Y:S02]  /*0140*/  IMAD.WIDE.U32 R6, R14, R17.reuse, c[0x0][0x170] ;  /* 0x00005c000e067625 */ /* 0x080fe400078e0011 */
[----:B------:R3:W5:Y:S02]  /*0150*/  LDG.E R8, [R8.64] ;  /* 0x0000000408087981 */ /* 0x000764000c1e1900 */
[----:B------:R-:W-:Y:S02]  /*0160*/  IMAD.WIDE R12, R12, R17, c[0x0][0x198] ;  /* 0x000066000c0c7625 */ /* 0x000fe400078e0211 */
[----:B------:R-:W4:Y:S02]  /*0170*/  LDG.E.EL.U16 R6, [R6.64] ;  /* 0x0000000406067981 */ /* 0x000f24000c2e1500 */
[----:B-1----:R-:W-:-:S02]  /*0180*/  IMAD.WIDE.U32 R4, R14, R19, c[0x0][0x168] ;  /* 0x00005a000e047625 */ /* 0x002fc400078e0013 */
[----:B------:R-:W4:Y:S02]  /*0190*/  LDG.E.EL.U16 R12, [R12.64] ;  /* 0x000000040c0c7981 */ /* 0x000f24000c2e1500 */
[----:B0-----:R-:W-:Y:S02]  /*01a0*/  IMAD.WIDE R2, R0, R17, c[0x0][0x160] ;  /* 0x0000580000027625 */ /* 0x001fe400078e0211 */
[----:B------:R0:W4:Y:S04]  /*01b0*/  LDG.E.EL R4, [R4.64] ;  /* 0x0000000404047981 */ /* 0x000128000c2e1900 */
[----:B------:R-:W4:Y:S01]  /*01c0*/  LDG.E.U16 R0, [R2.64] ;  /* 0x0000000402007981 */ /* 0x000f22000c1e1500 */
[----:B--2---:R-:W-:-:S04]  /*01d0*/  SHF.L.U32 R14, R15, 0x10, RZ ;  /* 0x000000100f0e7819 */ /* 0x004fc800000006ff */
[----:B------:R-:W-:Y:S01]  /*01e0*/  FSETP.GE.AND P0, PT, R14, RZ, PT ;  /* 0x000000ff0e00720b */ /* 0x000fe20003f06000 */
[----:B---3--:R-:W-:-:S03]  /*01f0*/  IMAD.U32 R9, R16, 0x10000, RZ ;  /* 0x0001000010097824 */ /* 0x008fc600078e00ff */
[----:B------:R-:W-:Y:S02]  /*0200*/  SEL R15, R15, RZ, !P0 ;  /* 0x000000ff0f0f7207 */ /* 0x000fe40004000000 */
[----:B------:R-:W-:Y:S02]  /*0210*/  FSETP.GTU.AND P0, PT, R9, RZ, PT ;  /* 0x000000ff0900720b */ /* 0x000fe40003f0c000 */
[----:B------:R-:W-:Y:S02]  /*0220*/  SHF.L.U32 R15, R15, 0x10, RZ ;  /* 0x000000100f0f7819 */ /* 0x000fe400000006ff */
[----:B------:R-:W-:-:S03]  /*0230*/  SEL R16, R16, RZ, P0 ;  /* 0x000000ff10107207 */ /* 0x000fc60000000000 */
[----:B------:R-:W-:Y:S02]  /*0240*/  FADD R15, RZ, -R15 ;  /* 0x8000000fff0f7221 */ /* 0x000fe40000000000 */
[----:B------:R-:W-:-:S05]  /*0250*/  IMAD.U32 R16, R16, 0x10000, RZ ;  /* 0x0001000010107824 */ /* 0x000fca00078e00ff */
[C---:B------:R-:W-:Y:S02]  /*0260*/  FSETP.GT.AND P0, PT, R15.reuse, R16, PT ;  /* 0x000000100f00720b */ /* 0x040fe40003f04000 */
[----:B------:R-:W-:-:S11]  /*0270*/  FSETP.NAN.AND P1, PT, R15, R15, PT ;  /* 0x0000000f0f00720b */ /* 0x000fd60003f28000 */
[----:B------:R-:W-:-:S05]  /*0280*/  @!P0 FSEL R15, R15, R16, P1 ;  /* 0x000000100f0f8208 */ /* 0x000fca0000800000 */
[----:B------:R-:W-:-:S05]  /*0290*/  FMUL R15, R15, 0.0078740157186985015869 ;  /* 0x3c0102040f0f7820 */ /* 0x000fca0000400000 */
[C---:B------:R-:W-:Y:S02]  /*02a0*/  FSETP.GT.AND P0, PT, R15.reuse, 9.9999997473787516356e-06, PT ;  /* 0x3727c5ac0f00780b */ /* 0x040fe40003f04000 */
[----:B------:R-:W-:Y:S02]  /*02b0*/  FSETP.NAN.AND P1, PT, R15, R15, PT ;  /* 0x0000000f0f00720b */ /* 0x000fe40003f28000 */
[----:B-----5:R-:W-:Y:S01]  /*02c0*/  I2FP.F32.S32 R8, R8 ;  /* 0x0000000800087245 */ /* 0x020fe20000201400 */
[----:B----4-:R-:W-:Y:S01]  /*02d0*/  IMAD.U32 R10, R10, 0x10000, RZ ;  /* 0x000100000a0a7824 */ /* 0x010fe200078e00ff */
[----:B0-----:R-:W-:Y:S02]  /*02e0*/  SHF.L.U32 R5, R6, 0x10, RZ ;  /* 0x0000001006057819 */ /* 0x001fe400000006ff */
[----:B------:R-:W-:-:S05]  /*02f0*/  SHF.L.U32 R7, R12, 0x10, RZ ;  /* 0x000000100c077819 */ /* 0x000fca00000006ff */
[----:B------:R-:W-:Y:S01]  /*0300*/  @!P0 FSEL R15, R15, 9.9999997473787516356e-06, P1 ;  /* 0x3727c5ac0f0f8808 */ /* 0x000fe20000800000 */
[----:B------:R-:W-:Y:S01]  /*0310*/  FADD R4, R4, R5 ;  /* 0x0000000504047221 */ /* 0x000fe20000000000 */
[----:B------:R-:W-:-:S03]  /*0320*/  SHF.L.U32 R0, R0, 0x10, RZ ;  /* 0x0000001000007819 */ /* 0x000fc600000006ff */
[----:B------:R-:W-:-:S04]  /*0330*/  FMUL R15, R8, R15 ;  /* 0x0000000f080f7220 */ /* 0x000fc80000400000 */
[----:B------:R-:W-:-:S04]  /*0340*/  FFMA R7, R10, R15, R7 ;  /* 0x0000000f0a077223 */ /* 0x000fc80000000007 */
[----:B------:R-:W-:-:S05]  /*0350*/  FFMA R0, R7, R4, R0 ;  /* 0x0000000407007223 */ /* 0x000fca0000000000 */
[----:B------:R-:W-:-:S05]  /*0360*/  F2FP.BF16.PACK_AB R0, RZ, R0 ;  /* 0x00000000ff00723e */ /* 0x000fca00000010ff */
[----:B------:R-:W-:Y:S01]  /*0370*/  STG.E.U16 [R2.64], R0 ;  /* 0x0000000002007986 */ /* 0x000fe2000c101504 */
[----:B------:R-:W-:Y:S05]  /*0380*/  EXIT ;  /* 0x000000000000794d */ /* 0x000fea0003800000 */
.L_x_0:
[----:B------:R-:W-:-:S00]  /*0390*/  BRA `(.L_x_0) ;  /* 0xfffffff000007947 */ /* 0x000fc0000383ffff */
[----:B------:R-:W-:-:S00]  /*03a0*/  NOP ;  /* 0x0000000000007918 */ /* 0x000fc00000000000 */
        /* <DEDUP_REMOVED lines=13> */
.L_x_1:
